//
// Generated by NVIDIA NVVM Compiler
//
// Compiler Build ID: CL-36424714
// Cuda compilation tools, release 13.0, V13.0.88
// Based on NVVM 20.0.0
//

.version 9.0
.target sm_100
.address_size 64

	// .globl	_Z7set_tenv
.global .attribute(.managed) .align 4 .u32 ten;

.visible .entry _Z7set_tenv()
{
	.reg .b32 	%r<2>;

	mov.b32 	%r1, 10;
	st.global.u32 	[ten], %r1;
	ret;

}
	// .globl	_Z3addiiPi
.visible .entry _Z3addiiPi(
	.param .u32 _Z3addiiPi_param_0,
	.param .u32 _Z3addiiPi_param_1,
	.param .u64 .ptr .align 1 _Z3addiiPi_param_2
)
{
	.reg .b32 	%r<6>;
	.reg .b64 	%rd<3>;

	ld.param.u32 	%r1, [_Z3addiiPi_param_0];
	ld.param.u32 	%r2, [_Z3addiiPi_param_1];
	ld.param.u64 	%rd1, [_Z3addiiPi_param_2];
	cvta.to.global.u64 	%rd2, %rd1;
	add.s32 	%r3, %r2, %r1;
	ld.global.u32 	%r4, [ten];
	add.s32 	%r5, %r3, %r4;
	st.global.u32 	[%rd2], %r5;
	ret;

}


// ===== COMPILED SASS (sm_100) =====

	.target	sm_100

	.elftype	@"ET_EXEC"


//--------------------- .note.nv.tkinfo           --------------------------
	.section	.note.nv.tkinfo,"",@"SHT_NOTE"
	.sectionflags	@"SHF_NOTE_NV_TKINFO"
	.tkinfo
        /*0018*/ 	.word	0x00000002
        /*0030*/ 	.string	""
        /*0030*/ 	.string	"ptxas"
        /*0030*/ 	.string	"Cuda compilation tools, release 13.0, V13.0.88"
        /*0030*/ 	.string	"Build cuda_13.0.r13.0/compiler.36424714_0"
        /*0030*/ 	.string	"-arch sm_100 -m 64 "



//--------------------- .note.nv.cuinfo           --------------------------
	.section	.note.nv.cuinfo,"",@"SHT_NOTE"
	.sectionflags	@"SHF_NOTE_NV_CUINFO"
        /*0018*/ 	.short	0x0002
        /*001a*/ 	.short	0x0064
        /*001c*/ 	.short	0x0082
	.zero		2


//--------------------- .nv.info                  --------------------------
	.section	.nv.info,"",@"SHT_CUDA_INFO"
	.align	4


	//----- nvinfo : EIATTR_REGCOUNT
	.align		4
        /*0000*/ 	.byte	0x04, 0x2f
        /*0002*/ 	.short	(.L_2 - .L_1)
	.align		4
.L_1:
        /*0004*/ 	.word	index@(_Z7set_tenv)
        /*0008*/ 	.word	0x00000008


	//----- nvinfo : EIATTR_FRAME_SIZE
	.align		4
.L_2:
        /*000c*/ 	.byte	0x04, 0x11
        /*000e*/ 	.short	(.L_4 - .L_3)
	.align		4
.L_3:
        /*0010*/ 	.word	index@(_Z7set_tenv)
        /*0014*/ 	.word	0x00000000


	//----- nvinfo : EIATTR_REGCOUNT
	.align		4
.L_4:
        /*0018*/ 	.byte	0x04, 0x2f
        /*001a*/ 	.short	(.L_6 - .L_5)
	.align		4
.L_5:
        /*001c*/ 	.word	index@(_Z3addiiPi)
        /*0020*/ 	.word	0x0000000a


	//----- nvinfo : EIATTR_FRAME_SIZE
	.align		4
.L_6:
        /*0024*/ 	.byte	0x04, 0x11
        /*0026*/ 	.short	(.L_8 - .L_7)
	.align		4
.L_7:
        /*0028*/ 	.word	index@(_Z3addiiPi)
        /*002c*/ 	.word	0x00000000


	//----- nvinfo : EIATTR_MIN_STACK_SIZE
	.align		4
.L_8:
        /*0030*/ 	.byte	0x04, 0x12
        /*0032*/ 	.short	(.L_10 - .L_9)
	.align		4
.L_9:
        /*0034*/ 	.word	index@(_Z3addiiPi)
        /*0038*/ 	.word	0x00000000


	//----- nvinfo : EIATTR_MIN_STACK_SIZE
	.align		4
.L_10:
        /*003c*/ 	.byte	0x04, 0x12
        /*003e*/ 	.short	(.L_12 - .L_11)
	.align		4
.L_11:
        /*0040*/ 	.word	index@(_Z7set_tenv)
        /*0044*/ 	.word	0x00000000
.L_12:


//--------------------- .nv.compat                --------------------------
	.section	.nv.compat,"",@"SHT_CUDA_COMPAT_INFO"
	.align	4
        /*0000*/ 	.byte	0x02, 0x09, 0x00, 0x00, 0x02, 0x02, 0x01, 0x00, 0x02, 0x05, 0x05, 0x00, 0x03, 0x07, 0x01, 0x01
        /*0010*/ 	.byte	0x02, 0x03, 0x00, 0x00, 0x02, 0x06, 0x01, 0x00, 0x04, 0x0b, 0x08, 0x00, 0x09, 0x00, 0x00, 0x00
        /*0020*/ 	.byte	0x00, 0x00, 0x00, 0x00


//--------------------- .nv.info._Z3addiiPi       --------------------------
	.section	.nv.info._Z3addiiPi,"",@"SHT_CUDA_INFO"
	.sectionflags	@""
	.align	4


	//----- nvinfo : EIATTR_CUDA_API_VERSION
	.align		4
        /*0000*/ 	.byte	0x04, 0x37
        /*0002*/ 	.short	(.L_14 - .L_13)
.L_13:
        /*0004*/ 	.word	0x00000082


	//----- nvinfo : EIATTR_KPARAM_INFO
	.align		4
.L_14:
        /*0008*/ 	.byte	0x04, 0x17
        /*000a*/ 	.short	(.L_16 - .L_15)
.L_15:
        /*000c*/ 	.word	0x00000000
        /*0010*/ 	.short	0x0002
        /*0012*/ 	.short	0x0008
        /*0014*/ 	.byte	0x00, 0xf5, 0x21, 0x00


	//----- nvinfo : EIATTR_KPARAM_INFO
	.align		4
.L_16:
        /*0018*/ 	.byte	0x04, 0x17
        /*001a*/ 	.short	(.L_18 - .L_17)
.L_17:
        /*001c*/ 	.word	0x00000000
        /*0020*/ 	.short	0x0001
        /*0022*/ 	.short	0x0004
        /*0024*/ 	.byte	0x00, 0xf0, 0x11, 0x00


	//----- nvinfo : EIATTR_KPARAM_INFO
	.align		4
.L_18:
        /*0028*/ 	.byte	0x04, 0x17
        /*002a*/ 	.short	(.L_20 - .L_19)
.L_19:
        /*002c*/ 	.word	0x00000000
        /*0030*/ 	.short	0x0000
        /*0032*/ 	.short	0x0000
        /*0034*/ 	.byte	0x00, 0xf0, 0x11, 0x00


	//----- nvinfo : EIATTR_SPARSE_MMA_MASK
	.align		4
.L_20:
        /*0038*/ 	.byte	0x03, 0x50
        /*003a*/ 	.short	0x0000


	//----- nvinfo : EIATTR_MAXREG_COUNT
	.align		4
        /*003c*/ 	.byte	0x03, 0x1b
        /*003e*/ 	.short	0x00ff


	//----- nvinfo : EIATTR_MERCURY_ISA_VERSION
	.align		4
        /*0040*/ 	.byte	0x03, 0x5f
        /*0042*/ 	.short	0x0101


	//----- nvinfo : EIATTR_VRC_CTA_INIT_COUNT
	.align		4
        /*0044*/ 	.byte	0x02, 0x4a
	.zero		1
	.zero		1


	//----- nvinfo : EIATTR_EXIT_INSTR_OFFSETS
	.align		4
        /*0048*/ 	.byte	0x04, 0x1c
        /*004a*/ 	.short	(.L_22 - .L_21)


	//   ....[0]....
.L_21:
        /*004c*/ 	.word	0x00000080


	//----- nvinfo : EIATTR_CBANK_PARAM_SIZE
	.align		4
.L_22:
        /*0050*/ 	.byte	0x03, 0x19
        /*0052*/ 	.short	0x0010


	//----- nvinfo : EIATTR_PARAM_CBANK
	.align		4
        /*0054*/ 	.byte	0x04, 0x0a
        /*0056*/ 	.short	(.L_24 - .L_23)
	.align		4
.L_23:
        /*0058*/ 	.word	index@(.nv.constant0._Z3addiiPi)
        /*005c*/ 	.short	0x0380
        /*005e*/ 	.short	0x0010


	//----- nvinfo : EIATTR_SW_WAR
	.align		4
.L_24:
        /*0060*/ 	.byte	0x04, 0x36
        /*0062*/ 	.short	(.L_26 - .L_25)
.L_25:
        /*0064*/ 	.word	0x00000008
.L_26:


//--------------------- .nv.info._Z7set_tenv      --------------------------
	.section	.nv.info._Z7set_tenv,"",@"SHT_CUDA_INFO"
	.sectionflags	@""
	.align	4


	//----- nvinfo : EIATTR_CUDA_API_VERSION
	.align		4
        /*0000*/ 	.byte	0x04, 0x37
        /*0002*/ 	.short	(.L_28 - .L_27)
.L_27:
        /*0004*/ 	.word	0x00000082


	//----- nvinfo : EIATTR_SPARSE_MMA_MASK
	.align		4
.L_28:
        /*0008*/ 	.byte	0x03, 0x50
        /*000a*/ 	.short	0x0000


	//----- nvinfo : EIATTR_MAXREG_COUNT
	.align		4
        /*000c*/ 	.byte	0x03, 0x1b
        /*000e*/ 	.short	0x00ff


	//----- nvinfo : EIATTR_MERCURY_ISA_VERSION
	.align		4
        /*0010*/ 	.byte	0x03, 0x5f
        /*0012*/ 	.short	0x0101


	//----- nvinfo : EIATTR_VRC_CTA_INIT_COUNT
	.align		4
        /*0014*/ 	.byte	0x02, 0x4a
	.zero		1
	.zero		1


	//----- nvinfo : EIATTR_EXIT_INSTR_OFFSETS
	.align		4
        /*0018*/ 	.byte	0x04, 0x1c
        /*001a*/ 	.short	(.L_30 - .L_29)


	//   ....[0]....
.L_29:
        /*001c*/ 	.word	0x00000050


	//----- nvinfo : EIATTR_SW_WAR
	.align		4
.L_30:
        /*0020*/ 	.byte	0x04, 0x36
        /*0022*/ 	.short	(.L_32 - .L_31)
.L_31:
        /*0024*/ 	.word	0x00000008
.L_32:


//--------------------- .nv.callgraph             --------------------------
	.section	.nv.callgraph,"",@"SHT_CUDA_CALLGRAPH"
	.align	4
	.sectionentsize	8
	.align		4
        /*0000*/ 	.word	0x00000000
	.align		4
        /*0004*/ 	.word	0xffffffff
	.align		4
        /*0008*/ 	.word	0x00000000
	.align		4
        /*000c*/ 	.word	0xfffffffe
	.align		4
        /*0010*/ 	.word	0x00000000
	.align		4
        /*0014*/ 	.word	0xfffffffd
	.align		4
        /*0018*/ 	.word	0x00000000
	.align		4
        /*001c*/ 	.word	0xfffffffc


//--------------------- .nv.constant4             --------------------------
	.section	.nv.constant4,"a",@progbits
	.align	8
	.align		8
.nv.constant4:
        /*0000*/ 	.dword	ten


//--------------------- .text._Z3addiiPi          --------------------------
	.section	.text._Z3addiiPi,"ax",@progbits
	.align	128
        .global         _Z3addiiPi
        .type           _Z3addiiPi,@function
        .size           _Z3addiiPi,(.L_x_2 - _Z3addiiPi)
        .other          _Z3addiiPi,@"STO_CUDA_ENTRY STV_DEFAULT"
_Z3addiiPi:
.text._Z3addiiPi:
[----:B------:R-:W-:Y:S08]  /*0000*/  LDC R1, c[0x0][0x37c] ;  /* 0x0000df00ff017b82 */ /* 0x000ff00000000800 */
[----:B------:R-:W0:Y:S01]  /*0010*/  LDC.64 R2, c[0x4][RZ] ;  /* 0x01000000ff027b82 */ /* 0x000e220000000a00 */
[----:B------:R-:W0:Y:S07]  /*0020*/  LDCU.64 UR4, c[0x0][0x358] ;  /* 0x00006b00ff0477ac */ /* 0x000e2e0008000a00 */
[----:B------:R-:W1:Y:S01]  /*0030*/  LDC.64 R6, c[0x0][0x380] ;  /* 0x0000e000ff067b82 */ /* 0x000e620000000a00 */
[----:B0-----:R-:W1:Y:S07]  /*0040*/  LDG.E R2, desc[UR4][R2.64] ;  /* 0x0000000402027981 */ /* 0x001e6e000c1e1900 */
[----:B------:R-:W0:Y:S01]  /*0050*/  LDC.64 R4, c[0x0][0x388] ;  /* 0x0000e200ff047b82 */ /* 0x000e220000000a00 */
[----:B-1----:R-:W-:-:S05]  /*0060*/  IADD3 R7, PT, PT, R2, R7, R6 ;  /* 0x0000000702077210 */ /* 0x002fca0007ffe006 */
[----:B0-----:R-:W-:Y:S01]  /*0070*/  STG.E desc[UR4][R4.64], R7 ;  /* 0x0000000704007986 */ /* 0x001fe2000c101904 */
[----:B------:R-:W-:Y:S05]  /*0080*/  EXIT ;  /* 0x000000000000794d */ /* 0x000fea0003800000 */
.L_x_0:
[----:B------:R-:W-:-:S00]  /*0090*/  BRA `(.L_x_0) ;  /* 0xfffffffc00fc7947 */ /* 0x000fc0000383ffff */
[----:B------:R-:W-:-:S00]  /*00a0*/  NOP ;  /* 0x0000000000007918 */ /* 0x000fc00000000000 */
        /* <DEDUP_REMOVED lines=13> */
.L_x_2:


//--------------------- .text._Z7set_tenv         --------------------------
	.section	.text._Z7set_tenv,"ax",@progbits
	.align	128
        .global         _Z7set_tenv
        .type           _Z7set_tenv,@function
        .size           _Z7set_tenv,(.L_x_3 - _Z7set_tenv)
        .other          _Z7set_tenv,@"STO_CUDA_ENTRY STV_DEFAULT"
_Z7set_tenv:
.text._Z7set_tenv:
[----:B------:R-:W-:Y:S08]  /*0000*/  LDC R1, c[0x0][0x37c] ;  /* 0x0000df00ff017b82 */ /* 0x000ff00000000800 */
[----:B------:R-:W0:Y:S01]  /*0010*/  LDC.64 R2, c[0x4][RZ] ;  /* 0x01000000ff027b82 */ /* 0x000e220000000a00 */
[----:B------:R-:W0:Y:S01]  /*0020*/  LDCU.64 UR4, c[0x0][0x358] ;  /* 0x00006b00ff0477ac */ /* 0x000e220008000a00 */
[----:B------:R-:W-:-:S05]  /*0030*/  HFMA2 R5, -RZ, RZ, 0, 5.9604644775390625e-07 ;  /* 0x0000000aff057431 */ /* 0x000fca00000001ff */
[----:B0-----:R-:W-:Y:S01]  /*0040*/  STG.E desc[UR4][R2.64], R5 ;  /* 0x0000000502007986 */ /* 0x001fe2000c101904 */
[----:B------:R-:W-:Y:S05]  /*0050*/  EXIT ;  /* 0x000000000000794d */ /* 0x000fea0003800000 */
.L_x_1:
        /* <DEDUP_REMOVED lines=10> */
.L_x_3:


//--------------------- .nv.shared.reserved.0     --------------------------
	.section	.nv.shared.reserved.0,"aw",@nobits
	.weak		__nv_reservedSMEM_offset_0_alias
	.size		__nv_reservedSMEM_offset_0_alias, 0, 64
	.other		__nv_reservedSMEM_offset_0_alias,@"STO_CUDA_RESERVED_SHARED STV_DEFAULT"
__nv_reservedSMEM_offset_0_alias:
	.zero		0
	.zero		64


//--------------------- .nv.global                --------------------------
	.section	.nv.global,"aw",@nobits
	.align	4
.nv.global:
	.type		ten,@object
	.size		ten,(.L_0 - ten)
	.other		ten,@"STV_DEFAULT STO_CUDA_MANAGED"
ten:
	.zero		4
.L_0:


//--------------------- .nv.constant0._Z3addiiPi  --------------------------
	.section	.nv.constant0._Z3addiiPi,"a",@progbits
	.sectionflags	@""
	.align	4
.nv.constant0._Z3addiiPi:
	.zero		912


//--------------------- .nv.constant0._Z7set_tenv --------------------------
	.section	.nv.constant0._Z7set_tenv,"a",@progbits
	.sectionflags	@""
	.align	4
.nv.constant0._Z7set_tenv:
	.zero		896


//--------------------- SYMBOLS --------------------------

	.type		.nv.reservedSmem.offset0,@object
	.size		.nv.reservedSmem.offset0,0x4
